//
// Generated by NVIDIA NVVM Compiler
//
// Compiler Build ID: CL-36424714
// Cuda compilation tools, release 13.0, V13.0.88
// Based on NVVM 20.0.0
//

.version 9.0
.target sm_100
.address_size 64

	// .globl	imresize_bilinear_kernel

.visible .entry imresize_bilinear_kernel(
	.param .u64 .ptr .align 1 imresize_bilinear_kernel_param_0,
	.param .u32 imresize_bilinear_kernel_param_1,
	.param .u32 imresize_bilinear_kernel_param_2,
	.param .u64 .ptr .align 1 imresize_bilinear_kernel_param_3,
	.param .u32 imresize_bilinear_kernel_param_4,
	.param .u32 imresize_bilinear_kernel_param_5
)
{
	.reg .pred 	%p<4>;
	.reg .b32 	%r<15>;
	.reg .b64 	%rd<5>;

	ld.param.u64 	%rd1, [imresize_bilinear_kernel_param_0];
	ld.param.u32 	%r3, [imresize_bilinear_kernel_param_1];
	ld.param.u32 	%r4, [imresize_bilinear_kernel_param_2];
	mov.u32 	%r6, %ctaid.x;
	mov.u32 	%r7, %ntid.x;
	mov.u32 	%r8, %tid.x;
	mad.lo.s32 	%r1, %r6, %r7, %r8;
	mov.u32 	%r9, %ctaid.y;
	mov.u32 	%r10, %ntid.y;
	mov.u32 	%r11, %tid.y;
	mad.lo.s32 	%r12, %r9, %r10, %r11;
	setp.ge.s32 	%p1, %r1, %r3;
	setp.ge.s32 	%p2, %r12, %r4;
	or.pred  	%p3, %p1, %p2;
	@%p3 bra 	$L__BB0_2;
	cvta.to.global.u64 	%rd2, %rd1;
	mad.lo.s32 	%r13, %r3, %r12, %r1;
	mul.wide.s32 	%rd3, %r13, 4;
	add.s64 	%rd4, %rd2, %rd3;
	mov.b32 	%r14, 1109917696;
	st.global.u32 	[%rd4], %r14;
$L__BB0_2:
	ret;

}


// ===== COMPILED SASS (sm_100) =====

	.target	sm_100

	.elftype	@"ET_EXEC"


//--------------------- .note.nv.tkinfo           --------------------------
	.section	.note.nv.tkinfo,"",@"SHT_NOTE"
	.sectionflags	@"SHF_NOTE_NV_TKINFO"
	.tkinfo
        /*0018*/ 	.word	0x00000002
        /*0030*/ 	.string	""
        /*0030*/ 	.string	"ptxas"
        /*0030*/ 	.string	"Cuda compilation tools, release 13.0, V13.0.88"
        /*0030*/ 	.string	"Build cuda_13.0.r13.0/compiler.36424714_0"
        /*0030*/ 	.string	"-arch sm_100 -m 64 "



//--------------------- .note.nv.cuinfo           --------------------------
	.section	.note.nv.cuinfo,"",@"SHT_NOTE"
	.sectionflags	@"SHF_NOTE_NV_CUINFO"
        /*0018*/ 	.short	0x0002
        /*001a*/ 	.short	0x0064
        /*001c*/ 	.short	0x0082
	.zero		2


//--------------------- .nv.info                  --------------------------
	.section	.nv.info,"",@"SHT_CUDA_INFO"
	.align	4


	//----- nvinfo : EIATTR_REGCOUNT
	.align		4
        /*0000*/ 	.byte	0x04, 0x2f
        /*0002*/ 	.short	(.L_1 - .L_0)
	.align		4
.L_0:
        /*0004*/ 	.word	index@(imresize_bilinear_kernel)
        /*0008*/ 	.word	0x0000000a


	//----- nvinfo : EIATTR_FRAME_SIZE
	.align		4
.L_1:
        /*000c*/ 	.byte	0x04, 0x11
        /*000e*/ 	.short	(.L_3 - .L_2)
	.align		4
.L_2:
        /*0010*/ 	.word	index@(imresize_bilinear_kernel)
        /*0014*/ 	.word	0x00000000


	//----- nvinfo : EIATTR_MIN_STACK_SIZE
	.align		4
.L_3:
        /*0018*/ 	.byte	0x04, 0x12
        /*001a*/ 	.short	(.L_5 - .L_4)
	.align		4
.L_4:
        /*001c*/ 	.word	index@(imresize_bilinear_kernel)
        /*0020*/ 	.word	0x00000000
.L_5:


//--------------------- .nv.compat                --------------------------
	.section	.nv.compat,"",@"SHT_CUDA_COMPAT_INFO"
	.align	4
        /*0000*/ 	.byte	0x02, 0x09, 0x00, 0x00, 0x02, 0x02, 0x01, 0x00, 0x02, 0x05, 0x05, 0x00, 0x03, 0x07, 0x01, 0x01
        /*0010*/ 	.byte	0x02, 0x03, 0x00, 0x00, 0x02, 0x06, 0x01, 0x00, 0x04, 0x0b, 0x08, 0x00, 0x09, 0x00, 0x00, 0x00
        /*0020*/ 	.byte	0x00, 0x00, 0x00, 0x00


//--------------------- .nv.info.imresize_bilinear_kernel --------------------------
	.section	.nv.info.imresize_bilinear_kernel,"",@"SHT_CUDA_INFO"
	.sectionflags	@""
	.align	4


	//----- nvinfo : EIATTR_CUDA_API_VERSION
	.align		4
        /*0000*/ 	.byte	0x04, 0x37
        /*0002*/ 	.short	(.L_7 - .L_6)
.L_6:
        /*0004*/ 	.word	0x00000082


	//----- nvinfo : EIATTR_KPARAM_INFO
	.align		4
.L_7:
        /*0008*/ 	.byte	0x04, 0x17
        /*000a*/ 	.short	(.L_9 - .L_8)
.L_8:
        /*000c*/ 	.word	0x00000000
        /*0010*/ 	.short	0x0005
        /*0012*/ 	.short	0x001c
        /*0014*/ 	.byte	0x00, 0xf0, 0x11, 0x00


	//----- nvinfo : EIATTR_KPARAM_INFO
	.align		4
.L_9:
        /*0018*/ 	.byte	0x04, 0x17
        /*001a*/ 	.short	(.L_11 - .L_10)
.L_10:
        /*001c*/ 	.word	0x00000000
        /*0020*/ 	.short	0x0004
        /*0022*/ 	.short	0x0018
        /*0024*/ 	.byte	0x00, 0xf0, 0x11, 0x00


	//----- nvinfo : EIATTR_KPARAM_INFO
	.align		4
.L_11:
        /*0028*/ 	.byte	0x04, 0x17
        /*002a*/ 	.short	(.L_13 - .L_12)
.L_12:
        /*002c*/ 	.word	0x00000000
        /*0030*/ 	.short	0x0003
        /*0032*/ 	.short	0x0010
        /*0034*/ 	.byte	0x00, 0xf5, 0x21, 0x00


	//----- nvinfo : EIATTR_KPARAM_INFO
	.align		4
.L_13:
        /*0038*/ 	.byte	0x04, 0x17
        /*003a*/ 	.short	(.L_15 - .L_14)
.L_14:
        /*003c*/ 	.word	0x00000000
        /*0040*/ 	.short	0x0002
        /*0042*/ 	.short	0x000c
        /*0044*/ 	.byte	0x00, 0xf0, 0x11, 0x00


	//----- nvinfo : EIATTR_KPARAM_INFO
	.align		4
.L_15:
        /*0048*/ 	.byte	0x04, 0x17
        /*004a*/ 	.short	(.L_17 - .L_16)
.L_16:
        /*004c*/ 	.word	0x00000000
        /*0050*/ 	.short	0x0001
        /*0052*/ 	.short	0x0008
        /*0054*/ 	.byte	0x00, 0xf0, 0x11, 0x00


	//----- nvinfo : EIATTR_KPARAM_INFO
	.align		4
.L_17:
        /*0058*/ 	.byte	0x04, 0x17
        /*005a*/ 	.short	(.L_19 - .L_18)
.L_18:
        /*005c*/ 	.word	0x00000000
        /*0060*/ 	.short	0x0000
        /*0062*/ 	.short	0x0000
        /*0064*/ 	.byte	0x00, 0xf5, 0x21, 0x00


	//----- nvinfo : EIATTR_SPARSE_MMA_MASK
	.align		4
.L_19:
        /*0068*/ 	.byte	0x03, 0x50
        /*006a*/ 	.short	0x0000


	//----- nvinfo : EIATTR_MAXREG_COUNT
	.align		4
        /*006c*/ 	.byte	0x03, 0x1b
        /*006e*/ 	.short	0x00ff


	//----- nvinfo : EIATTR_MERCURY_ISA_VERSION
	.align		4
        /*0070*/ 	.byte	0x03, 0x5f
        /*0072*/ 	.short	0x0101


	//----- nvinfo : EIATTR_VRC_CTA_INIT_COUNT
	.align		4
        /*0074*/ 	.byte	0x02, 0x4a
	.zero		1
	.zero		1


	//----- nvinfo : EIATTR_EXIT_INSTR_OFFSETS
	.align		4
        /*0078*/ 	.byte	0x04, 0x1c
        /*007a*/ 	.short	(.L_21 - .L_20)


	//   ....[0]....
.L_20:
        /*007c*/ 	.word	0x000000c0


	//   ....[1]....
        /*0080*/ 	.word	0x00000130


	//----- nvinfo : EIATTR_CBANK_PARAM_SIZE
	.align		4
.L_21:
        /*0084*/ 	.byte	0x03, 0x19
        /*0086*/ 	.short	0x0020


	//----- nvinfo : EIATTR_PARAM_CBANK
	.align		4
        /*0088*/ 	.byte	0x04, 0x0a
        /*008a*/ 	.short	(.L_23 - .L_22)
	.align		4
.L_22:
        /*008c*/ 	.word	index@(.nv.constant0.imresize_bilinear_kernel)
        /*0090*/ 	.short	0x0380
        /*0092*/ 	.short	0x0020


	//----- nvinfo : EIATTR_SW_WAR
	.align		4
.L_23:
        /*0094*/ 	.byte	0x04, 0x36
        /*0096*/ 	.short	(.L_25 - .L_24)
.L_24:
        /*0098*/ 	.word	0x00000008
.L_25:


//--------------------- .nv.callgraph             --------------------------
	.section	.nv.callgraph,"",@"SHT_CUDA_CALLGRAPH"
	.align	4
	.sectionentsize	8
	.align		4
        /*0000*/ 	.word	0x00000000
	.align		4
        /*0004*/ 	.word	0xffffffff
	.align		4
        /*0008*/ 	.word	0x00000000
	.align		4
        /*000c*/ 	.word	0xfffffffe
	.align		4
        /*0010*/ 	.word	0x00000000
	.align		4
        /*0014*/ 	.word	0xfffffffd
	.align		4
        /*0018*/ 	.word	0x00000000
	.align		4
        /*001c*/ 	.word	0xfffffffc


//--------------------- .text.imresize_bilinear_kernel --------------------------
	.section	.text.imresize_bilinear_kernel,"ax",@progbits
	.align	128
        .global         imresize_bilinear_kernel
        .type           imresize_bilinear_kernel,@function
        .size           imresize_bilinear_kernel,(.L_x_1 - imresize_bilinear_kernel)
        .other          imresize_bilinear_kernel,@"STO_CUDA_ENTRY STV_DEFAULT"
imresize_bilinear_kernel:
.text.imresize_bilinear_kernel:
[----:B------:R-:W-:Y:S01]  /*0000*/  LDC R1, c[0x0][0x37c] ;  /* 0x0000df00ff017b82 */ /* 0x000fe20000000800 */
[----:B------:R-:W0:Y:S07]  /*0010*/  S2R R2, SR_TID.Y ;  /* 0x0000000000027919 */ /* 0x000e2e0000002200 */
[----:B------:R-:W1:Y:S01]  /*0020*/  LDC R0, c[0x0][0x360] ;  /* 0x0000d800ff007b82 */ /* 0x000e620000000800 */
[----:B------:R-:W2:Y:S01]  /*0030*/  LDCU.64 UR6, c[0x0][0x388] ;  /* 0x00007100ff0677ac */ /* 0x000ea20008000a00 */
[----:B------:R-:W1:Y:S06]  /*0040*/  S2R R3, SR_TID.X ;  /* 0x0000000000037919 */ /* 0x000e6c0000002100 */
[----:B------:R-:W0:Y:S08]  /*0050*/  S2UR UR5, SR_CTAID.Y ;  /* 0x00000000000579c3 */ /* 0x000e300000002600 */
[----:B------:R-:W0:Y:S08]  /*0060*/  LDC R5, c[0x0][0x364] ;  /* 0x0000d900ff057b82 */ /* 0x000e300000000800 */
[----:B------:R-:W1:Y:S01]  /*0070*/  S2UR UR4, SR_CTAID.X ;  /* 0x00000000000479c3 */ /* 0x000e620000002500 */
[----:B0-----:R-:W-:-:S05]  /*0080*/  IMAD R5, R5, UR5, R2 ;  /* 0x0000000505057c24 */ /* 0x001fca000f8e0202 */
[----:B--2---:R-:W-:Y:S01]  /*0090*/  ISETP.GE.AND P0, PT, R5, UR7, PT ;  /* 0x0000000705007c0c */ /* 0x004fe2000bf06270 */
[----:B-1----:R-:W-:-:S05]  /*00a0*/  IMAD R0, R0, UR4, R3 ;  /* 0x0000000400007c24 */ /* 0x002fca000f8e0203 */
[----:B------:R-:W-:-:S13]  /*00b0*/  ISETP.GE.OR P0, PT, R0, UR6, P0 ;  /* 0x0000000600007c0c */ /* 0x000fda0008706670 */
[----:B------:R-:W-:Y:S05]  /*00c0*/  @P0 EXIT ;  /* 0x000000000000094d */ /* 0x000fea0003800000 */
[----:B------:R-:W0:Y:S01]  /*00d0*/  LDC.64 R2, c[0x0][0x380] ;  /* 0x0000e000ff027b82 */ /* 0x000e220000000a00 */
[----:B------:R-:W1:Y:S01]  /*00e0*/  LDCU.64 UR4, c[0x0][0x358] ;  /* 0x00006b00ff0477ac */ /* 0x000e620008000a00 */
[----:B------:R-:W-:Y:S02]  /*00f0*/  IMAD R5, R5, UR6, R0 ;  /* 0x0000000605057c24 */ /* 0x000fe4000f8e0200 */
[----:B------:R-:W-:Y:S02]  /*0100*/  HFMA2 R7, -RZ, RZ, 3.078125, 0 ;  /* 0x42280000ff077431 */ /* 0x000fe400000001ff */
[----:B0-----:R-:W-:-:S05]  /*0110*/  IMAD.WIDE R2, R5, 0x4, R2 ;  /* 0x0000000405027825 */ /* 0x001fca00078e0202 */
[----:B-1----:R-:W-:Y:S01]  /*0120*/  STG.E desc[UR4][R2.64], R7 ;  /* 0x0000000702007986 */ /* 0x002fe2000c101904 */
[----:B------:R-:W-:Y:S05]  /*0130*/  EXIT ;  /* 0x000000000000794d */ /* 0x000fea0003800000 */
.L_x_0:
[----:B------:R-:W-:-:S00]  /*0140*/  BRA `(.L_x_0) ;  /* 0xfffffffc00fc7947 */ /* 0x000fc0000383ffff */
[----:B------:R-:W-:-:S00]  /*0150*/  NOP ;  /* 0x0000000000007918 */ /* 0x000fc00000000000 */
        /* <DEDUP_REMOVED lines=10> */
.L_x_1:


//--------------------- .nv.shared.reserved.0     --------------------------
	.section	.nv.shared.reserved.0,"aw",@nobits
	.weak		__nv_reservedSMEM_offset_0_alias
	.size		__nv_reservedSMEM_offset_0_alias, 0, 64
	.other		__nv_reservedSMEM_offset_0_alias,@"STO_CUDA_RESERVED_SHARED STV_DEFAULT"
__nv_reservedSMEM_offset_0_alias:
	.zero		0
	.zero		64


//--------------------- .nv.constant0.imresize_bilinear_kernel --------------------------
	.section	.nv.constant0.imresize_bilinear_kernel,"a",@progbits
	.sectionflags	@""
	.align	4
.nv.constant0.imresize_bilinear_kernel:
	.zero		928


//--------------------- SYMBOLS --------------------------

	.type		.nv.reservedSmem.offset0,@object
	.size		.nv.reservedSmem.offset0,0x4
